	.headerflags	@"EF_CUDA_TEXMODE_UNIFIED EF_CUDA_64BIT_ADDRESS EF_CUDA_ACCELERATORS EF_CUDA_SM90 EF_CUDA_VIRTUAL_SM(EF_CUDA_SM90)"
	.elftype	@"ET_EXEC"


//--------------------- .nv.info                  --------------------------
	.section	.nv.info,"",@"SHT_CUDA_INFO"
	.align	4


	//----- nvinfo : EIATTR_REGCOUNT
	.align		4
        /*0000*/ 	.byte	0x04, 0x2f
        /*0002*/ 	.short	(.L_1 - .L_0)
	.align		4
.L_0:
        /*0004*/ 	.word	index@(triton_poi_fused_mul_silu_7)
        /*0008*/ 	.word	0x00000014


	//----- nvinfo : EIATTR_MIN_STACK_SIZE
	.align		4
.L_1:
        /*000c*/ 	.byte	0x04, 0x12
        /*000e*/ 	.short	(.L_3 - .L_2)
	.align		4
.L_2:
        /*0010*/ 	.word	index@(triton_poi_fused_mul_silu_7)
        /*0014*/ 	.word	0x00000000


	//----- nvinfo : EIATTR_FRAME_SIZE
	.align		4
.L_3:
        /*0018*/ 	.byte	0x04, 0x11
        /*001a*/ 	.short	(.L_5 - .L_4)
	.align		4
.L_4:
        /*001c*/ 	.word	index@(triton_poi_fused_mul_silu_7)
        /*0020*/ 	.word	0x00000000


	//----- nvinfo : EIATTR_MIN_STACK_SIZE
	.align		4
.L_5:
        /*0024*/ 	.byte	0x04, 0x12
        /*0026*/ 	.short	(.L_7 - .L_6)
	.align		4
.L_6:
        /*0028*/ 	.word	index@(triton_poi_fused_mul_silu_7)
        /*002c*/ 	.word	0x00000000
.L_7:


//--------------------- .nv.info.triton_poi_fused_mul_silu_7 --------------------------
	.section	.nv.info.triton_poi_fused_mul_silu_7,"",@"SHT_CUDA_INFO"
	.sectionflags	@""
	.align	4


	//----- nvinfo : EIATTR_CUDA_API_VERSION
	.align		4
        /*0000*/ 	.byte	0x04, 0x37
        /*0002*/ 	.short	(.L_9 - .L_8)
.L_8:
        /*0004*/ 	.word	0x0000007c


	//----- nvinfo : EIATTR_KPARAM_INFO
	.align		4
.L_9:
        /*0008*/ 	.byte	0x04, 0x17
        /*000a*/ 	.short	(.L_11 - .L_10)
.L_10:
        /*000c*/ 	.word	0x00000000
        /*0010*/ 	.short	0x0004
        /*0012*/ 	.short	0x0020
        /*0014*/ 	.byte	0x00, 0xf4, 0x21, 0x00


	//----- nvinfo : EIATTR_KPARAM_INFO
	.align		4
.L_11:
        /*0018*/ 	.byte	0x04, 0x17
        /*001a*/ 	.short	(.L_13 - .L_12)
.L_12:
        /*001c*/ 	.word	0x00000000
        /*0020*/ 	.short	0x0003
        /*0022*/ 	.short	0x0018
        /*0024*/ 	.byte	0x00, 0xf0, 0x11, 0x00


	//----- nvinfo : EIATTR_KPARAM_INFO
	.align		4
.L_13:
        /*0028*/ 	.byte	0x04, 0x17
        /*002a*/ 	.short	(.L_15 - .L_14)
.L_14:
        /*002c*/ 	.word	0x00000000
        /*0030*/ 	.short	0x0002
        /*0032*/ 	.short	0x0010
        /*0034*/ 	.byte	0x00, 0xf4, 0x21, 0x00


	//----- nvinfo : EIATTR_KPARAM_INFO
	.align		4
.L_15:
        /*0038*/ 	.byte	0x04, 0x17
        /*003a*/ 	.short	(.L_17 - .L_16)
.L_16:
        /*003c*/ 	.word	0x00000000
        /*0040*/ 	.short	0x0001
        /*0042*/ 	.short	0x0008
        /*0044*/ 	.byte	0x00, 0xf4, 0x21, 0x00


	//----- nvinfo : EIATTR_KPARAM_INFO
	.align		4
.L_17:
        /*0048*/ 	.byte	0x04, 0x17
        /*004a*/ 	.short	(.L_19 - .L_18)
.L_18:
        /*004c*/ 	.word	0x00000000
        /*0050*/ 	.short	0x0000
        /*0052*/ 	.short	0x0000
        /*0054*/ 	.byte	0x00, 0xf4, 0x21, 0x00


	//----- nvinfo : EIATTR_SPARSE_MMA_MASK
	.align		4
.L_19:
        /*0058*/ 	.byte	0x03, 0x50
        /*005a*/ 	.short	0x0000


	//----- nvinfo : EIATTR_MAXREG_COUNT
	.align		4
        /*005c*/ 	.byte	0x03, 0x1b
        /*005e*/ 	.short	0x00ff


	//----- nvinfo : EIATTR_EXIT_INSTR_OFFSETS
	.align		4
        /*0060*/ 	.byte	0x04, 0x1c
        /*0062*/ 	.short	(.L_21 - .L_20)


	//   ....[0]....
.L_20:
        /*0064*/ 	.word	0x00000560


	//   ....[1]....
        /*0068*/ 	.word	0x00000580


	//----- nvinfo : EIATTR_REQNTID
	.align		4
.L_21:
        /*006c*/ 	.byte	0x04, 0x10
        /*006e*/ 	.short	(.L_23 - .L_22)
.L_22:
        /*0070*/ 	.word	0x00000080
        /*0074*/ 	.word	0x00000001
        /*0078*/ 	.word	0x00000001


	//----- nvinfo : EIATTR_CBANK_PARAM_SIZE
	.align		4
.L_23:
        /*007c*/ 	.byte	0x03, 0x19
        /*007e*/ 	.short	0x0028


	//----- nvinfo : EIATTR_PARAM_CBANK
	.align		4
        /*0080*/ 	.byte	0x04, 0x0a
        /*0082*/ 	.short	(.L_25 - .L_24)
	.align		4
.L_24:
        /*0084*/ 	.word	index@(.nv.constant0.triton_poi_fused_mul_silu_7)
        /*0088*/ 	.short	0x0210
        /*008a*/ 	.short	0x0028


	//----- nvinfo : EIATTR_SW_WAR
	.align		4
.L_25:
        /*008c*/ 	.byte	0x04, 0x36
        /*008e*/ 	.short	(.L_27 - .L_26)
.L_26:
        /*0090*/ 	.word	0x00000008
.L_27:


//--------------------- .nv.callgraph             --------------------------
	.section	.nv.callgraph,"",@"SHT_CUDA_CALLGRAPH"
	.align	4
	.sectionentsize	8
	.align		4
        /*0000*/ 	.word	0x00000000
	.align		4
        /*0004*/ 	.word	0xffffffff
	.align		4
        /*0008*/ 	.word	0x00000000
	.align		4
        /*000c*/ 	.word	0xfffffffe
	.align		4
        /*0010*/ 	.word	0x00000000
	.align		4
        /*0014*/ 	.word	0xfffffffd
	.align		4
        /*0018*/ 	.word	0x00000000
	.align		4
        /*001c*/ 	.word	0xfffffffc


//--------------------- .text.triton_poi_fused_mul_silu_7 --------------------------
	.section	.text.triton_poi_fused_mul_silu_7,"ax",@progbits
	.align	128
        .global         triton_poi_fused_mul_silu_7
        .type           triton_poi_fused_mul_silu_7,@function
        .size           triton_poi_fused_mul_silu_7,(.L_x_1 - triton_poi_fused_mul_silu_7)
        .other          triton_poi_fused_mul_silu_7,@"STO_CUDA_ENTRY STV_DEFAULT"
triton_poi_fused_mul_silu_7:
.text.triton_poi_fused_mul_silu_7:
[----:B------:R-:W0:Y:S02]  /*0000*/  LDC R1, c[0x0][0x28] ;  /* 0x00000a00ff017b82 */ /* 0x000e240000000800 */
[----:B------:R-:W1:Y:S01]  /*0010*/  S2R R0, SR_TID.X ;  /* 0x0000000000007919 */ /* 0x000e620000002100 */
[----:B------:R-:W2:Y:S01]  /*0020*/  LDC.64 R4, c[0x0][0x210] ;  /* 0x00008400ff047b82 */ /* 0x000ea20000000a00 */
[----:B------:R-:W-:Y:S01]  /*0030*/  ULDC UR4, c[0x0][0x228] ;  /* 0x00008a0000047ab9 */ /* 0x000fe20000000800 */
[----:B------:R-:W-:Y:S01]  /*0040*/  CS2R R12, SRZ ;  /* 0x00000000000c7805 */ /* 0x000fe2000001ff00 */
[----:B------:R-:W3:Y:S05]  /*0050*/  S2R R3, SR_CTAID.X ;  /* 0x0000000000037919 */ /* 0x000eea0000002500 */
[----:B------:R-:W4:Y:S01]  /*0060*/  LDC.64 R10, c[0x0][0x218] ;  /* 0x00008600ff0a7b82 */ /* 0x000f220000000a00 */
[----:B-1----:R-:W-:-:S04]  /*0070*/  SHF.L.U32 R0, R0, 0x2, RZ ;  /* 0x0000000200007819 */ /* 0x002fc800000006ff */
[----:B------:R-:W-:-:S04]  /*0080*/  LOP3.LUT R0, R0, 0x1fc, RZ, 0xc0, !PT ;  /* 0x000001fc00007812 */ /* 0x000fc800078ec0ff */
[----:B---3--:R-:W-:-:S04]  /*0090*/  LEA R0, R3, R0, 0x9 ;  /* 0x0000000003007211 */ /* 0x008fc800078e48ff */
[C---:B------:R-:W-:Y:S01]  /*00a0*/  ISETP.GE.AND P0, PT, R0.reuse, UR4, PT ;  /* 0x0000000400007c0c */ /* 0x040fe2000bf06270 */
[----:B--2---:R-:W-:Y:S01]  /*00b0*/  IMAD.WIDE R4, R0, 0x2, R4 ;  /* 0x0000000200047825 */ /* 0x004fe200078e0204 */
[----:B------:R-:W-:-:S11]  /*00c0*/  ULDC.64 UR4, c[0x0][0x208] ;  /* 0x0000820000047ab9 */ /* 0x000fd60000000a00 */
[----:B------:R-:W2:Y:S01]  /*00d0*/  @!P0 LDG.E.64 R12, desc[UR4][R4.64] ;  /* 0x00000004040c8981 */ /* 0x000ea2000c1e1b00 */
[----:B------:R-:W-:Y:S01]  /*00e0*/  CS2R R2, SRZ ;  /* 0x0000000000027805 */ /* 0x000fe2000001ff00 */
[----:B----4-:R-:W-:-:S05]  /*00f0*/  IMAD.WIDE R10, R0, 0x2, R10 ;  /* 0x00000002000a7825 */ /* 0x010fca00078e020a */
[----:B------:R1:W3:Y:S01]  /*0100*/  @!P0 LDG.E.64 R2, desc[UR4][R10.64] ;  /* 0x000000040a028981 */ /* 0x0002e2000c1e1b00 */
[----:B------:R-:W-:Y:S01]  /*0110*/  HFMA2.MMA R17, -RZ, RZ, 1.625, 0 ;  /* 0x3e800000ff117435 */ /* 0x000fe200000001ff */
[----:B--2---:R-:W-:Y:S02]  /*0120*/  HADD2.F32 R7, -RZ, R12.H0_H0 ;  /* 0x2000000cff077230 */ /* 0x004fe40000004100 */
[----:B------:R-:W-:Y:S02]  /*0130*/  HADD2.F32 R9, -RZ, R12.H1_H1 ;  /* 0x3000000cff097230 */ /* 0x000fe40000004100 */
[----:B------:R-:W-:Y:S02]  /*0140*/  HADD2.F32 R8, -RZ, R13.H0_H0 ;  /* 0x2000000dff087230 */ /* 0x000fe40000004100 */
[----:B------:R-:W-:Y:S01]  /*0150*/  FADD R6, RZ, -R7 ;  /* 0x80000007ff067221 */ /* 0x000fe20000000000 */
[----:B------:R-:W-:-:S03]  /*0160*/  FADD R4, RZ, -R9 ;  /* 0x80000009ff047221 */ /* 0x000fc60000000000 */
[----:B------:R-:W-:Y:S01]  /*0170*/  FMUL R12, R6, 1.4426950216293334961 ;  /* 0x3fb8aa3b060c7820 */ /* 0x000fe20000400000 */
[----:B------:R-:W-:Y:S02]  /*0180*/  HADD2.F32 R6, -RZ, R13.H1_H1 ;  /* 0x3000000dff067230 */ /* 0x000fe40000004100 */
[----:B------:R-:W-:Y:S01]  /*0190*/  FADD R13, RZ, -R8 ;  /* 0x80000008ff0d7221 */ /* 0x000fe20000000000 */
[----:B------:R-:W-:Y:S01]  /*01a0*/  FMUL R5, R4, 1.4426950216293334961 ;  /* 0x3fb8aa3b04057820 */ /* 0x000fe20000400000 */
[----:B------:R-:W-:Y:S01]  /*01b0*/  FSETP.GEU.AND P1, PT, R12, -126, PT ;  /* 0xc2fc00000c00780b */ /* 0x000fe20003f2e000 */
[----:B------:R-:W-:Y:S01]  /*01c0*/  FADD R4, RZ, -R6 ;  /* 0x80000006ff047221 */ /* 0x000fe20000000000 */
[----:B------:R-:W-:Y:S02]  /*01d0*/  FMUL R13, R13, 1.4426950216293334961 ;  /* 0x3fb8aa3b0d0d7820 */ /* 0x000fe40000400000 */
[----:B------:R-:W-:Y:S01]  /*01e0*/  FSETP.GEU.AND P4, PT, R5, -126, PT ;  /* 0xc2fc00000500780b */ /* 0x000fe20003f8e000 */
[----:B------:R-:W-:-:S02]  /*01f0*/  FMUL R15, R4, 1.4426950216293334961 ;  /* 0x3fb8aa3b040f7820 */ /* 0x000fc40000400000 */
[----:B------:R-:W-:-:S03]  /*0200*/  FSETP.GEU.AND P2, PT, R13, -126, PT ;  /* 0xc2fc00000d00780b */ /* 0x000fc60003f4e000 */
[----:B------:R-:W-:-:S03]  /*0210*/  FSETP.GEU.AND P3, PT, R15, -126, PT ;  /* 0xc2fc00000f00780b */ /* 0x000fc60003f6e000 */
[----:B------:R-:W-:-:S04]  /*0220*/  @!P1 FMUL R12, R12, 0.5 ;  /* 0x3f0000000c0c9820 */ /* 0x000fc80000400000 */
[----:B------:R-:W-:Y:S01]  /*0230*/  @!P4 FMUL R5, R5, 0.5 ;  /* 0x3f0000000505c820 */ /* 0x000fe20000400000 */
[----:B------:R-:W2:Y:S02]  /*0240*/  MUFU.EX2 R4, R12 ;  /* 0x0000000c00047308 */ /* 0x000ea40000000800 */
[----:B------:R-:W-:-:S03]  /*0250*/  @!P2 FMUL R13, R13, 0.5 ;  /* 0x3f0000000d0da820 */ /* 0x000fc60000400000 */
[----:B------:R-:W-:-:S03]  /*0260*/  @!P3 FMUL R15, R15, 0.5 ;  /* 0x3f0000000f0fb820 */ /* 0x000fc60000400000 */
[----:B------:R-:W4:Y:S01]  /*0270*/  MUFU.EX2 R14, R13 ;  /* 0x0000000d000e7308 */ /* 0x000f220000000800 */
[----:B--2---:R-:W-:-:S07]  /*0280*/  @!P1 FMUL R4, R4, R4 ;  /* 0x0000000404049220 */ /* 0x004fce0000400000 */
[----:B-1----:R1:W2:Y:S01]  /*0290*/  MUFU.EX2 R10, R5 ;  /* 0x00000005000a7308 */ /* 0x0022a20000000800 */
[----:B------:R-:W-:Y:S01]  /*02a0*/  FADD R11, R4, 1 ;  /* 0x3f800000040b7421 */ /* 0x000fe20000000000 */
[----:B----4-:R-:W-:-:S06]  /*02b0*/  @!P2 FMUL R14, R14, R14 ;  /* 0x0000000e0e0ea220 */ /* 0x010fcc0000400000 */
[----:B------:R-:W4:Y:S01]  /*02c0*/  MUFU.EX2 R16, R15 ;  /* 0x0000000f00107308 */ /* 0x000f220000000800 */
[----:B------:R-:W-:Y:S01]  /*02d0*/  FSETP.GT.AND P1, PT, R11, 8.50705917302346158658e+37, PT ;  /* 0x7e8000000b00780b */ /* 0x000fe20003f24000 */
[----:B-1----:R-:W1:Y:S01]  /*02e0*/  LDC.64 R4, c[0x0][0x220] ;  /* 0x00008800ff047b82 */ /* 0x002e620000000a00 */
[----:B------:R-:W-:Y:S02]  /*02f0*/  FADD R14, R14, 1 ;  /* 0x3f8000000e0e7421 */ /* 0x000fe40000000000 */
[----:B------:R-:W-:Y:S01]  /*0300*/  FSEL R12, R17, 1, P1 ;  /* 0x3f800000110c7808 */ /* 0x000fe20000800000 */
[----:B--2---:R-:W-:-:S04]  /*0310*/  @!P4 FMUL R10, R10, R10 ;  /* 0x0000000a0a0ac220 */ /* 0x004fc80000400000 */
[----:B------:R-:W-:-:S04]  /*0320*/  FADD R10, R10, 1 ;  /* 0x3f8000000a0a7421 */ /* 0x000fc80000000000 */
[----:B------:R-:W-:Y:S01]  /*0330*/  @P1 FMUL R11, R11, 0.25 ;  /* 0x3e8000000b0b1820 */ /* 0x000fe20000400000 */
[----:B----4-:R-:W-:Y:S01]  /*0340*/  @!P3 FMUL R16, R16, R16 ;  /* 0x000000101010b220 */ /* 0x010fe20000400000 */
[----:B------:R-:W-:Y:S02]  /*0350*/  FSETP.GT.AND P3, PT, R14, 8.50705917302346158658e+37, PT ;  /* 0x7e8000000e00780b */ /* 0x000fe40003f64000 */
[----:B------:R-:W-:Y:S01]  /*0360*/  FSETP.GT.AND P2, PT, R10, 8.50705917302346158658e+37, PT ;  /* 0x7e8000000a00780b */ /* 0x000fe20003f44000 */
[----:B------:R-:W-:Y:S01]  /*0370*/  FADD R16, R16, 1 ;  /* 0x3f80000010107421 */ /* 0x000fe20000000000 */
[----:B------:R-:W2:Y:S01]  /*0380*/  MUFU.RCP R11, R11 ;  /* 0x0000000b000b7308 */ /* 0x000ea20000001000 */
[C---:B------:R-:W-:Y:S02]  /*0390*/  FSEL R15, R17.reuse, 1, P3 ;  /* 0x3f800000110f7808 */ /* 0x040fe40001800000 */
[----:B------:R-:W-:Y:S02]  /*03a0*/  FSEL R13, R17, 1, P2 ;  /* 0x3f800000110d7808 */ /* 0x000fe40001000000 */
[----:B------:R-:W-:Y:S01]  /*03b0*/  FSETP.GT.AND P4, PT, R16, 8.50705917302346158658e+37, PT ;  /* 0x7e8000001000780b */ /* 0x000fe20003f84000 */
[----:B-1----:R-:W-:-:S04]  /*03c0*/  IMAD.WIDE R4, R0, 0x2, R4 ;  /* 0x0000000200047825 */ /* 0x002fc800078e0204 */
[----:B------:R-:W-:Y:S01]  /*03d0*/  @P3 FMUL R14, R14, 0.25 ;  /* 0x3e8000000e0e3820 */ /* 0x000fe20000400000 */
[----:B------:R-:W-:Y:S01]  /*03e0*/  FSEL R17, R17, 1, P4 ;  /* 0x3f80000011117808 */ /* 0x000fe20002000000 */
[----:B------:R-:W-:-:S04]  /*03f0*/  @P2 FMUL R10, R10, 0.25 ;  /* 0x3e8000000a0a2820 */ /* 0x000fc80000400000 */
[----:B------:R-:W1:Y:S01]  /*0400*/  MUFU.RCP R14, R14 ;  /* 0x0000000e000e7308 */ /* 0x000e620000001000 */
[----:B--2---:R-:W-:Y:S01]  /*0410*/  FMUL R12, R11, R12 ;  /* 0x0000000c0b0c7220 */ /* 0x004fe20000400000 */
[----:B------:R-:W-:-:S03]  /*0420*/  @P4 FMUL R16, R16, 0.25 ;  /* 0x3e80000010104820 */ /* 0x000fc60000400000 */
[----:B------:R-:W-:Y:S01]  /*0430*/  FMUL R12, R7, R12 ;  /* 0x0000000c070c7220 */ /* 0x000fe20000400000 */
[----:B---3--:R-:W-:Y:S02]  /*0440*/  HADD2.F32 R7, -RZ, R2.H0_H0 ;  /* 0x20000002ff077230 */ /* 0x008fe40000004100 */
[----:B------:R-:W2:Y:S01]  /*0450*/  MUFU.RCP R10, R10 ;  /* 0x0000000a000a7308 */ /* 0x000ea20000001000 */
[----:B------:R-:W-:Y:S02]  /*0460*/  HADD2.F32 R2, -RZ, R2.H1_H1 ;  /* 0x30000002ff027230 */ /* 0x000fe40000004100 */
[----:B------:R-:W-:Y:S01]  /*0470*/  FMUL R7, R7, R12 ;  /* 0x0000000c07077220 */ /* 0x000fe20000400000 */
[----:B-1----:R-:W-:-:S04]  /*0480*/  FMUL R15, R14, R15 ;  /* 0x0000000f0e0f7220 */ /* 0x002fc80000400000 */
[----:B------:R-:W1:Y:S01]  /*0490*/  MUFU.RCP R16, R16 ;  /* 0x0000001000107308 */ /* 0x000e620000001000 */
[----:B------:R-:W-:Y:S01]  /*04a0*/  FMUL R15, R8, R15 ;  /* 0x0000000f080f7220 */ /* 0x000fe20000400000 */
[----:B------:R-:W-:Y:S02]  /*04b0*/  HADD2.F32 R8, -RZ, R3.H0_H0 ;  /* 0x20000003ff087230 */ /* 0x000fe40000004100 */
[----:B------:R-:W-:Y:S02]  /*04c0*/  HADD2.F32 R3, -RZ, R3.H1_H1 ;  /* 0x30000003ff037230 */ /* 0x000fe40000004100 */
[----:B--2---:R-:W-:Y:S01]  /*04d0*/  FMUL R10, R10, R13 ;  /* 0x0000000d0a0a7220 */ /* 0x004fe20000400000 */
[----:B------:R-:W-:-:S03]  /*04e0*/  FMUL R8, R8, R15 ;  /* 0x0000000f08087220 */ /* 0x000fc60000400000 */
[----:B------:R-:W-:Y:S01]  /*04f0*/  FMUL R9, R9, R10 ;  /* 0x0000000a09097220 */ /* 0x000fe20000400000 */
[----:B-1----:R-:W-:-:S03]  /*0500*/  FMUL R17, R16, R17 ;  /* 0x0000001110117220 */ /* 0x002fc60000400000 */
[----:B------:R-:W-:Y:S01]  /*0510*/  FMUL R2, R2, R9 ;  /* 0x0000000902027220 */ /* 0x000fe20000400000 */
[----:B------:R-:W-:-:S04]  /*0520*/  FMUL R6, R6, R17 ;  /* 0x0000001106067220 */ /* 0x000fc80000400000 */
[----:B------:R-:W-:Y:S01]  /*0530*/  F2FP.F16.F32.PACK_AB R2, R2, R7 ;  /* 0x000000070202723e */ /* 0x000fe200000000ff */
[----:B------:R-:W-:-:S05]  /*0540*/  FMUL R3, R3, R6 ;  /* 0x0000000603037220 */ /* 0x000fca0000400000 */
[----:B------:R-:W-:Y:S01]  /*0550*/  F2FP.F16.F32.PACK_AB R3, R3, R8 ;  /* 0x000000080303723e */ /* 0x000fe200000000ff */
[----:B------:R-:W-:Y:S06]  /*0560*/  @P0 EXIT ;  /* 0x000000000000094d */ /* 0x000fec0003800000 */
[----:B------:R-:W-:Y:S01]  /*0570*/  STG.E.64 desc[UR4][R4.64], R2 ;  /* 0x0000000204007986 */ /* 0x000fe2000c101b04 */
[----:B------:R-:W-:Y:S05]  /*0580*/  EXIT ;  /* 0x000000000000794d */ /* 0x000fea0003800000 */
.L_x_0:
[----:B------:R-:W-:-:S00]  /*0590*/  BRA `(.L_x_0) ;  /* 0xfffffffc00fc7947 */ /* 0x000fc0000383ffff */
[----:B------:R-:W-:-:S00]  /*05a0*/  NOP ;  /* 0x0000000000007918 */ /* 0x000fc00000000000 */
        /* <DEDUP_REMOVED lines=13> */
.L_x_1:


//--------------------- .nv.constant0.triton_poi_fused_mul_silu_7 --------------------------
	.section	.nv.constant0.triton_poi_fused_mul_silu_7,"a",@progbits
	.sectionflags	@""
	.align	4
.nv.constant0.triton_poi_fused_mul_silu_7:
	.zero		568
